//
// Generated by NVIDIA NVVM Compiler
//
// Compiler Build ID: CL-36424714
// Cuda compilation tools, release 13.0, V13.0.88
// Based on NVVM 20.0.0
//

.version 9.0
.target sm_100
.address_size 64

	// .globl	gf_jsigstfmqkjxv

.visible .entry gf_jsigstfmqkjxv(
	.param .u64 .ptr .align 1 gf_jsigstfmqkjxv_param_0,
	.param .u64 .ptr .align 1 gf_jsigstfmqkjxv_param_1,
	.param .u64 .ptr .align 1 gf_jsigstfmqkjxv_param_2
)
.maxntid 128
{
	.reg .pred 	%p<2>;
	.reg .b32 	%r<5>;
	.reg .b64 	%rd<11>;
	.reg .b64 	%fd<21>;

	ld.param.u64 	%rd4, [gf_jsigstfmqkjxv_param_0];
	ld.param.u64 	%rd5, [gf_jsigstfmqkjxv_param_1];
	ld.param.u64 	%rd6, [gf_jsigstfmqkjxv_param_2];
	cvta.to.global.u64 	%rd7, %rd6;
	cvta.to.global.u64 	%rd8, %rd5;
	cvta.to.global.u64 	%rd9, %rd4;
	mov.u32 	%r1, %ntid.x;
	mov.u32 	%r2, %ctaid.x;
	mov.u32 	%r3, %tid.x;
	mad.lo.s32 	%r4, %r1, %r2, %r3;
	mul.wide.u32 	%rd10, %r4, 8;
	add.s64 	%rd1, %rd9, %rd10;
	ld.global.nc.f64 	%fd1, [%rd1];
	add.s64 	%rd2, %rd8, %rd10;
	ld.global.nc.f64 	%fd2, [%rd2];
	add.s64 	%rd3, %rd7, %rd10;
	fma.rn.f64 	%fd3, %fd1, %fd2, %fd1;
	sub.f64 	%fd4, %fd3, %fd2;
	st.global.f64 	[%rd3], %fd4;
	ld.global.nc.f64 	%fd5, [%rd1+20480];
	ld.global.nc.f64 	%fd6, [%rd2+20480];
	fma.rn.f64 	%fd7, %fd5, %fd6, %fd5;
	sub.f64 	%fd8, %fd7, %fd6;
	st.global.f64 	[%rd3+20480], %fd8;
	ld.global.nc.f64 	%fd9, [%rd1+40960];
	ld.global.nc.f64 	%fd10, [%rd2+40960];
	fma.rn.f64 	%fd11, %fd9, %fd10, %fd9;
	sub.f64 	%fd12, %fd11, %fd10;
	st.global.f64 	[%rd3+40960], %fd12;
	ld.global.nc.f64 	%fd13, [%rd1+61440];
	ld.global.nc.f64 	%fd14, [%rd2+61440];
	fma.rn.f64 	%fd15, %fd13, %fd14, %fd13;
	sub.f64 	%fd16, %fd15, %fd14;
	st.global.f64 	[%rd3+61440], %fd16;
	setp.gt.u32 	%p1, %r4, 870;
	@%p1 bra 	$L__BB0_2;
	ld.global.nc.f64 	%fd17, [%rd1+81920];
	ld.global.nc.f64 	%fd18, [%rd2+81920];
	fma.rn.f64 	%fd19, %fd17, %fd18, %fd17;
	sub.f64 	%fd20, %fd19, %fd18;
	st.global.f64 	[%rd3+81920], %fd20;
$L__BB0_2:
	ret;

}


// ===== COMPILED SASS (sm_100) =====

	.target	sm_100

	.elftype	@"ET_EXEC"


//--------------------- .note.nv.tkinfo           --------------------------
	.section	.note.nv.tkinfo,"",@"SHT_NOTE"
	.sectionflags	@"SHF_NOTE_NV_TKINFO"
	.tkinfo
        /*0018*/ 	.word	0x00000002
        /*0030*/ 	.string	""
        /*0030*/ 	.string	"ptxas"
        /*0030*/ 	.string	"Cuda compilation tools, release 13.0, V13.0.88"
        /*0030*/ 	.string	"Build cuda_13.0.r13.0/compiler.36424714_0"
        /*0030*/ 	.string	"-arch sm_100 -m 64 "



//--------------------- .note.nv.cuinfo           --------------------------
	.section	.note.nv.cuinfo,"",@"SHT_NOTE"
	.sectionflags	@"SHF_NOTE_NV_CUINFO"
        /*0018*/ 	.short	0x0002
        /*001a*/ 	.short	0x0064
        /*001c*/ 	.short	0x0082
	.zero		2


//--------------------- .nv.info                  --------------------------
	.section	.nv.info,"",@"SHT_CUDA_INFO"
	.align	4


	//----- nvinfo : EIATTR_REGCOUNT
	.align		4
        /*0000*/ 	.byte	0x04, 0x2f
        /*0002*/ 	.short	(.L_1 - .L_0)
	.align		4
.L_0:
        /*0004*/ 	.word	index@(gf_jsigstfmqkjxv)
        /*0008*/ 	.word	0x0000001c


	//----- nvinfo : EIATTR_FRAME_SIZE
	.align		4
.L_1:
        /*000c*/ 	.byte	0x04, 0x11
        /*000e*/ 	.short	(.L_3 - .L_2)
	.align		4
.L_2:
        /*0010*/ 	.word	index@(gf_jsigstfmqkjxv)
        /*0014*/ 	.word	0x00000000


	//----- nvinfo : EIATTR_MIN_STACK_SIZE
	.align		4
.L_3:
        /*0018*/ 	.byte	0x04, 0x12
        /*001a*/ 	.short	(.L_5 - .L_4)
	.align		4
.L_4:
        /*001c*/ 	.word	index@(gf_jsigstfmqkjxv)
        /*0020*/ 	.word	0x00000000
.L_5:


//--------------------- .nv.compat                --------------------------
	.section	.nv.compat,"",@"SHT_CUDA_COMPAT_INFO"
	.align	4
        /*0000*/ 	.byte	0x02, 0x09, 0x00, 0x00, 0x02, 0x02, 0x01, 0x00, 0x02, 0x05, 0x05, 0x00, 0x03, 0x07, 0x01, 0x01
        /*0010*/ 	.byte	0x02, 0x03, 0x00, 0x00, 0x02, 0x06, 0x01, 0x00, 0x04, 0x0b, 0x08, 0x00, 0x01, 0x00, 0x00, 0x00
        /*0020*/ 	.byte	0x00, 0x00, 0x00, 0x00


//--------------------- .nv.info.gf_jsigstfmqkjxv --------------------------
	.section	.nv.info.gf_jsigstfmqkjxv,"",@"SHT_CUDA_INFO"
	.sectionflags	@""
	.align	4


	//----- nvinfo : EIATTR_CUDA_API_VERSION
	.align		4
        /*0000*/ 	.byte	0x04, 0x37
        /*0002*/ 	.short	(.L_7 - .L_6)
.L_6:
        /*0004*/ 	.word	0x00000082


	//----- nvinfo : EIATTR_KPARAM_INFO
	.align		4
.L_7:
        /*0008*/ 	.byte	0x04, 0x17
        /*000a*/ 	.short	(.L_9 - .L_8)
.L_8:
        /*000c*/ 	.word	0x00000000
        /*0010*/ 	.short	0x0002
        /*0012*/ 	.short	0x0010
        /*0014*/ 	.byte	0x00, 0xf5, 0x21, 0x00


	//----- nvinfo : EIATTR_KPARAM_INFO
	.align		4
.L_9:
        /*0018*/ 	.byte	0x04, 0x17
        /*001a*/ 	.short	(.L_11 - .L_10)
.L_10:
        /*001c*/ 	.word	0x00000000
        /*0020*/ 	.short	0x0001
        /*0022*/ 	.short	0x0008
        /*0024*/ 	.byte	0x00, 0xf5, 0x21, 0x00


	//----- nvinfo : EIATTR_KPARAM_INFO
	.align		4
.L_11:
        /*0028*/ 	.byte	0x04, 0x17
        /*002a*/ 	.short	(.L_13 - .L_12)
.L_12:
        /*002c*/ 	.word	0x00000000
        /*0030*/ 	.short	0x0000
        /*0032*/ 	.short	0x0000
        /*0034*/ 	.byte	0x00, 0xf5, 0x21, 0x00


	//----- nvinfo : EIATTR_SPARSE_MMA_MASK
	.align		4
.L_13:
        /*0038*/ 	.byte	0x03, 0x50
        /*003a*/ 	.short	0x0000


	//----- nvinfo : EIATTR_MAXREG_COUNT
	.align		4
        /*003c*/ 	.byte	0x03, 0x1b
        /*003e*/ 	.short	0x00ff


	//----- nvinfo : EIATTR_MERCURY_ISA_VERSION
	.align		4
        /*0040*/ 	.byte	0x03, 0x5f
        /*0042*/ 	.short	0x0101


	//----- nvinfo : EIATTR_VRC_CTA_INIT_COUNT
	.align		4
        /*0044*/ 	.byte	0x02, 0x4a
	.zero		1
	.zero		1


	//----- nvinfo : EIATTR_EXIT_INSTR_OFFSETS
	.align		4
        /*0048*/ 	.byte	0x04, 0x1c
        /*004a*/ 	.short	(.L_15 - .L_14)


	//   ....[0]....
.L_14:
        /*004c*/ 	.word	0x00000210


	//   ....[1]....
        /*0050*/ 	.word	0x00000270


	//----- nvinfo : EIATTR_MAX_THREADS
	.align		4
.L_15:
        /*0054*/ 	.byte	0x04, 0x05
        /*0056*/ 	.short	(.L_17 - .L_16)
.L_16:
        /*0058*/ 	.word	0x00000080
        /*005c*/ 	.word	0x00000001
        /*0060*/ 	.word	0x00000001


	//----- nvinfo : EIATTR_CBANK_PARAM_SIZE
	.align		4
.L_17:
        /*0064*/ 	.byte	0x03, 0x19
        /*0066*/ 	.short	0x0018


	//----- nvinfo : EIATTR_PARAM_CBANK
	.align		4
        /*0068*/ 	.byte	0x04, 0x0a
        /*006a*/ 	.short	(.L_19 - .L_18)
	.align		4
.L_18:
        /*006c*/ 	.word	index@(.nv.constant0.gf_jsigstfmqkjxv)
        /*0070*/ 	.short	0x0380
        /*0072*/ 	.short	0x0018


	//----- nvinfo : EIATTR_SW_WAR
	.align		4
.L_19:
        /*0074*/ 	.byte	0x04, 0x36
        /*0076*/ 	.short	(.L_21 - .L_20)
.L_20:
        /*0078*/ 	.word	0x00000008
.L_21:


//--------------------- .nv.callgraph             --------------------------
	.section	.nv.callgraph,"",@"SHT_CUDA_CALLGRAPH"
	.align	4
	.sectionentsize	8
	.align		4
        /*0000*/ 	.word	0x00000000
	.align		4
        /*0004*/ 	.word	0xffffffff
	.align		4
        /*0008*/ 	.word	0x00000000
	.align		4
        /*000c*/ 	.word	0xfffffffe
	.align		4
        /*0010*/ 	.word	0x00000000
	.align		4
        /*0014*/ 	.word	0xfffffffd
	.align		4
        /*0018*/ 	.word	0x00000000
	.align		4
        /*001c*/ 	.word	0xfffffffc


//--------------------- .text.gf_jsigstfmqkjxv    --------------------------
	.section	.text.gf_jsigstfmqkjxv,"ax",@progbits
	.align	128
        .global         gf_jsigstfmqkjxv
        .type           gf_jsigstfmqkjxv,@function
        .size           gf_jsigstfmqkjxv,(.L_x_1 - gf_jsigstfmqkjxv)
        .other          gf_jsigstfmqkjxv,@"STO_CUDA_ENTRY STV_DEFAULT"
gf_jsigstfmqkjxv:
.text.gf_jsigstfmqkjxv:
[----:B------:R-:W-:Y:S01]  /*0000*/  LDC R1, c[0x0][0x37c] ;  /* 0x0000df00ff017b82 */ /* 0x000fe20000000800 */
[----:B------:R-:W0:Y:S07]  /*0010*/  S2R R15, SR_CTAID.X ;  /* 0x00000000000f7919 */ /* 0x000e2e0000002500 */
[----:B------:R-:W1:Y:S01]  /*0020*/  LDC.64 R2, c[0x0][0x380] ;  /* 0x0000e000ff027b82 */ /* 0x000e620000000a00 */
[----:B------:R-:W0:Y:S01]  /*0030*/  LDCU UR6, c[0x0][0x360] ;  /* 0x00006c00ff0677ac */ /* 0x000e220008000800 */
[----:B------:R-:W0:Y:S01]  /*0040*/  S2R R0, SR_TID.X ;  /* 0x0000000000007919 */ /* 0x000e220000002100 */
[----:B------:R-:W2:Y:S05]  /*0050*/  LDCU.64 UR4, c[0x0][0x358] ;  /* 0x00006b00ff0477ac */ /* 0x000eaa0008000a00 */
[----:B------:R-:W3:Y:S08]  /*0060*/  LDC.64 R4, c[0x0][0x388] ;  /* 0x0000e200ff047b82 */ /* 0x000ef00000000a00 */
[----:B------:R-:W4:Y:S01]  /*0070*/  LDC.64 R12, c[0x0][0x390] ;  /* 0x0000e400ff0c7b82 */ /* 0x000f220000000a00 */
[----:B0-----:R-:W-:-:S04]  /*0080*/  IMAD R15, R15, UR6, R0 ;  /* 0x000000060f0f7c24 */ /* 0x001fc8000f8e0200 */
[----:B-1----:R-:W-:-:S04]  /*0090*/  IMAD.WIDE.U32 R2, R15, 0x8, R2 ;  /* 0x000000080f027825 */ /* 0x002fc800078e0002 */
[C---:B---3--:R-:W-:Y:S01]  /*00a0*/  IMAD.WIDE.U32 R4, R15.reuse, 0x8, R4 ;  /* 0x000000080f047825 */ /* 0x048fe200078e0004 */
[----:B--2---:R-:W2:Y:S04]  /*00b0*/  LDG.E.64.CONSTANT R22, desc[UR4][R2.64] ;  /* 0x0000000402167981 */ /* 0x004ea8000c1e9b00 */
[----:B------:R-:W3:Y:S04]  /*00c0*/  LDG.E.64.CONSTANT R24, desc[UR4][R2.64+0x5000] ;  /* 0x0050000402187981 */ /* 0x000ee8000c1e9b00 */
[----:B------:R-:W5:Y:S04]  /*00d0*/  LDG.E.64.CONSTANT R20, desc[UR4][R2.64+0xa000] ;  /* 0x00a0000402147981 */ /* 0x000f68000c1e9b00 */
[----:B------:R-:W2:Y:S04]  /*00e0*/  LDG.E.64.CONSTANT R16, desc[UR4][R4.64] ;  /* 0x0000000404107981 */ /* 0x000ea8000c1e9b00 */
[----:B------:R-:W3:Y:S04]  /*00f0*/  LDG.E.64.CONSTANT R6, desc[UR4][R4.64+0x5000] ;  /* 0x0050000404067981 */ /* 0x000ee8000c1e9b00 */
[----:B------:R-:W5:Y:S04]  /*0100*/  LDG.E.64.CONSTANT R8, desc[UR4][R4.64+0xa000] ;  /* 0x00a0000404087981 */ /* 0x000f68000c1e9b00 */
[----:B------:R-:W5:Y:S04]  /*0110*/  LDG.E.64.CONSTANT R18, desc[UR4][R2.64+0xf000] ;  /* 0x00f0000402127981 */ /* 0x000f68000c1e9b00 */
[----:B------:R-:W5:Y:S01]  /*0120*/  LDG.E.64.CONSTANT R10, desc[UR4][R4.64+0xf000] ;  /* 0x00f00004040a7981 */ /* 0x000f62000c1e9b00 */
[C---:B------:R-:W-:Y:S01]  /*0130*/  ISETP.GT.U32.AND P0, PT, R15.reuse, 0x366, PT ;  /* 0x000003660f00780c */ /* 0x040fe20003f04070 */
[----:B----4-:R-:W-:Y:S01]  /*0140*/  IMAD.WIDE.U32 R12, R15, 0x8, R12 ;  /* 0x000000080f0c7825 */ /* 0x010fe200078e000c */
[----:B--2---:R-:W-:-:S02]  /*0150*/  DFMA R22, R22, R16, R22 ;  /* 0x000000101616722b */ /* 0x004fc40000000016 */
[----:B---3--:R-:W-:Y:S02]  /*0160*/  DFMA R24, R24, R6, R24 ;  /* 0x000000061818722b */ /* 0x008fe40000000018 */
[----:B-----5:R-:W-:-:S04]  /*0170*/  DFMA R20, R20, R8, R20 ;  /* 0x000000081414722b */ /* 0x020fc80000000014 */
[----:B------:R-:W-:Y:S02]  /*0180*/  DADD R22, -R16, R22 ;  /* 0x0000000010167229 */ /* 0x000fe40000000116 */
[----:B------:R-:W-:Y:S02]  /*0190*/  DADD R24, -R6, R24 ;  /* 0x0000000006187229 */ /* 0x000fe40000000118 */
[----:B------:R-:W-:-:S03]  /*01a0*/  DFMA R18, R18, R10, R18 ;  /* 0x0000000a1212722b */ /* 0x000fc60000000012 */
[----:B------:R0:W-:Y:S01]  /*01b0*/  STG.E.64 desc[UR4][R12.64], R22 ;  /* 0x000000160c007986 */ /* 0x0001e2000c101b04 */
[----:B------:R-:W-:-:S03]  /*01c0*/  DADD R20, -R8, R20 ;  /* 0x0000000008147229 */ /* 0x000fc60000000114 */
[----:B------:R0:W-:Y:S01]  /*01d0*/  STG.E.64 desc[UR4][R12.64+0x5000], R24 ;  /* 0x005000180c007986 */ /* 0x0001e2000c101b04 */
[----:B------:R-:W-:-:S03]  /*01e0*/  DADD R18, -R10, R18 ;  /* 0x000000000a127229 */ /* 0x000fc60000000112 */
[----:B------:R0:W-:Y:S04]  /*01f0*/  STG.E.64 desc[UR4][R12.64+0xa000], R20 ;  /* 0x00a000140c007986 */ /* 0x0001e8000c101b04 */
[----:B------:R0:W-:Y:S01]  /*0200*/  STG.E.64 desc[UR4][R12.64+0xf000], R18 ;  /* 0x00f000120c007986 */ /* 0x0001e2000c101b04 */
[----:B------:R-:W-:Y:S05]  /*0210*/  @P0 EXIT ;  /* 0x000000000000094d */ /* 0x000fea0003800000 */
[----:B------:R-:W2:Y:S04]  /*0220*/  LDG.E.64.CONSTANT R2, desc[UR4][R2.64+0x14000] ;  /* 0x0140000402027981 */ /* 0x000ea8000c1e9b00 */
[----:B------:R-:W2:Y:S02]  /*0230*/  LDG.E.64.CONSTANT R4, desc[UR4][R4.64+0x14000] ;  /* 0x0140000404047981 */ /* 0x000ea4000c1e9b00 */
[----:B--2---:R-:W-:-:S08]  /*0240*/  DFMA R6, R2, R4, R2 ;  /* 0x000000040206722b */ /* 0x004fd00000000002 */
[----:B------:R-:W-:-:S07]  /*0250*/  DADD R6, -R4, R6 ;  /* 0x0000000004067229 */ /* 0x000fce0000000106 */
[----:B------:R-:W-:Y:S01]  /*0260*/  STG.E.64 desc[UR4][R12.64+0x14000], R6 ;  /* 0x014000060c007986 */ /* 0x000fe2000c101b04 */
[----:B------:R-:W-:Y:S05]  /*0270*/  EXIT ;  /* 0x000000000000794d */ /* 0x000fea0003800000 */
.L_x_0:
[----:B------:R-:W-:-:S00]  /*0280*/  BRA `(.L_x_0) ;  /* 0xfffffffc00fc7947 */ /* 0x000fc0000383ffff */
[----:B------:R-:W-:-:S00]  /*0290*/  NOP ;  /* 0x0000000000007918 */ /* 0x000fc00000000000 */
        /* <DEDUP_REMOVED lines=14> */
.L_x_1:


//--------------------- .nv.shared.reserved.0     --------------------------
	.section	.nv.shared.reserved.0,"aw",@nobits
	.weak		__nv_reservedSMEM_offset_0_alias
	.size		__nv_reservedSMEM_offset_0_alias, 0, 64
	.other		__nv_reservedSMEM_offset_0_alias,@"STO_CUDA_RESERVED_SHARED STV_DEFAULT"
__nv_reservedSMEM_offset_0_alias:
	.zero		0
	.zero		64


//--------------------- .nv.constant0.gf_jsigstfmqkjxv --------------------------
	.section	.nv.constant0.gf_jsigstfmqkjxv,"a",@progbits
	.sectionflags	@""
	.align	4
.nv.constant0.gf_jsigstfmqkjxv:
	.zero		920


//--------------------- SYMBOLS --------------------------

	.type		.nv.reservedSmem.offset0,@object
	.size		.nv.reservedSmem.offset0,0x4
